	.headerflags	@"EF_CUDA_TEXMODE_UNIFIED EF_CUDA_64BIT_ADDRESS EF_CUDA_ACCELERATORS EF_CUDA_SM90 EF_CUDA_VIRTUAL_SM(EF_CUDA_SM90)"
	.elftype	@"ET_EXEC"


//--------------------- .nv.info                  --------------------------
	.section	.nv.info,"",@"SHT_CUDA_INFO"
	.align	4


	//----- nvinfo : EIATTR_REGCOUNT
	.align		4
        /*0000*/ 	.byte	0x04, 0x2f
        /*0002*/ 	.short	(.L_3 - .L_2)
	.align		4
.L_2:
        /*0004*/ 	.word	index@(triton_poi_fused__native_batch_norm_legit_no_training_reflection_pad2d_relu_10)
        /*0008*/ 	.word	0x00000030


	//----- nvinfo : EIATTR_MIN_STACK_SIZE
	.align		4
.L_3:
        /*000c*/ 	.byte	0x04, 0x12
        /*000e*/ 	.short	(.L_5 - .L_4)
	.align		4
.L_4:
        /*0010*/ 	.word	index@(triton_poi_fused__native_batch_norm_legit_no_training_reflection_pad2d_relu_10)
        /*0014*/ 	.word	0x00000000


	//----- nvinfo : EIATTR_FRAME_SIZE
	.align		4
.L_5:
        /*0018*/ 	.byte	0x04, 0x11
        /*001a*/ 	.short	(.L_7 - .L_6)
	.align		4
.L_6:
        /*001c*/ 	.word	index@(triton_poi_fused__native_batch_norm_legit_no_training_reflection_pad2d_relu_10)
        /*0020*/ 	.word	0x00000000


	//----- nvinfo : EIATTR_MIN_STACK_SIZE
	.align		4
.L_7:
        /*0024*/ 	.byte	0x04, 0x12
        /*0026*/ 	.short	(.L_9 - .L_8)
	.align		4
.L_8:
        /*0028*/ 	.word	index@(triton_poi_fused__native_batch_norm_legit_no_training_reflection_pad2d_relu_10)
        /*002c*/ 	.word	0x00000000
.L_9:


//--------------------- .nv.info.triton_poi_fused__native_batch_norm_legit_no_training_reflection_pad2d_relu_10 --------------------------
	.section	.nv.info.triton_poi_fused__native_batch_norm_legit_no_training_reflection_pad2d_relu_10,"",@"SHT_CUDA_INFO"
	.sectionflags	@""
	.align	4


	//----- nvinfo : EIATTR_CUDA_API_VERSION
	.align		4
        /*0000*/ 	.byte	0x04, 0x37
        /*0002*/ 	.short	(.L_11 - .L_10)
.L_10:
        /*0004*/ 	.word	0x0000007c


	//----- nvinfo : EIATTR_KPARAM_INFO
	.align		4
.L_11:
        /*0008*/ 	.byte	0x04, 0x17
        /*000a*/ 	.short	(.L_13 - .L_12)
.L_12:
        /*000c*/ 	.word	0x00000000
        /*0010*/ 	.short	0x0006
        /*0012*/ 	.short	0x0030
        /*0014*/ 	.byte	0x00, 0xf0, 0x11, 0x00


	//----- nvinfo : EIATTR_KPARAM_INFO
	.align		4
.L_13:
        /*0018*/ 	.byte	0x04, 0x17
        /*001a*/ 	.short	(.L_15 - .L_14)
.L_14:
        /*001c*/ 	.word	0x00000000
        /*0020*/ 	.short	0x0005
        /*0022*/ 	.short	0x0028
        /*0024*/ 	.byte	0x00, 0xf4, 0x21, 0x00


	//----- nvinfo : EIATTR_KPARAM_INFO
	.align		4
.L_15:
        /*0028*/ 	.byte	0x04, 0x17
        /*002a*/ 	.short	(.L_17 - .L_16)
.L_16:
        /*002c*/ 	.word	0x00000000
        /*0030*/ 	.short	0x0004
        /*0032*/ 	.short	0x0020
        /*0034*/ 	.byte	0x00, 0xf4, 0x21, 0x00


	//----- nvinfo : EIATTR_KPARAM_INFO
	.align		4
.L_17:
        /*0038*/ 	.byte	0x04, 0x17
        /*003a*/ 	.short	(.L_19 - .L_18)
.L_18:
        /*003c*/ 	.word	0x00000000
        /*0040*/ 	.short	0x0003
        /*0042*/ 	.short	0x0018
        /*0044*/ 	.byte	0x00, 0xf4, 0x21, 0x00


	//----- nvinfo : EIATTR_KPARAM_INFO
	.align		4
.L_19:
        /*0048*/ 	.byte	0x04, 0x17
        /*004a*/ 	.short	(.L_21 - .L_20)
.L_20:
        /*004c*/ 	.word	0x00000000
        /*0050*/ 	.short	0x0002
        /*0052*/ 	.short	0x0010
        /*0054*/ 	.byte	0x00, 0xf4, 0x21, 0x00


	//----- nvinfo : EIATTR_KPARAM_INFO
	.align		4
.L_21:
        /*0058*/ 	.byte	0x04, 0x17
        /*005a*/ 	.short	(.L_23 - .L_22)
.L_22:
        /*005c*/ 	.word	0x00000000
        /*0060*/ 	.short	0x0001
        /*0062*/ 	.short	0x0008
        /*0064*/ 	.byte	0x00, 0xf4, 0x21, 0x00


	//----- nvinfo : EIATTR_KPARAM_INFO
	.align		4
.L_23:
        /*0068*/ 	.byte	0x04, 0x17
        /*006a*/ 	.short	(.L_25 - .L_24)
.L_24:
        /*006c*/ 	.word	0x00000000
        /*0070*/ 	.short	0x0000
        /*0072*/ 	.short	0x0000
        /*0074*/ 	.byte	0x00, 0xf4, 0x21, 0x00


	//----- nvinfo : EIATTR_SPARSE_MMA_MASK
	.align		4
.L_25:
        /*0078*/ 	.byte	0x03, 0x50
        /*007a*/ 	.short	0x0000


	//----- nvinfo : EIATTR_MAXREG_COUNT
	.align		4
        /*007c*/ 	.byte	0x03, 0x1b
        /*007e*/ 	.short	0x00ff


	//----- nvinfo : EIATTR_EXIT_INSTR_OFFSETS
	.align		4
        /*0080*/ 	.byte	0x04, 0x1c
        /*0082*/ 	.short	(.L_27 - .L_26)


	//   ....[0]....
.L_26:
        /*0084*/ 	.word	0x00001760


	//   ....[1]....
        /*0088*/ 	.word	0x00001780


	//----- nvinfo : EIATTR_REQNTID
	.align		4
.L_27:
        /*008c*/ 	.byte	0x04, 0x10
        /*008e*/ 	.short	(.L_29 - .L_28)
.L_28:
        /*0090*/ 	.word	0x00000080
        /*0094*/ 	.word	0x00000001
        /*0098*/ 	.word	0x00000001


	//----- nvinfo : EIATTR_CBANK_PARAM_SIZE
	.align		4
.L_29:
        /*009c*/ 	.byte	0x03, 0x19
        /*009e*/ 	.short	0x0034


	//----- nvinfo : EIATTR_PARAM_CBANK
	.align		4
        /*00a0*/ 	.byte	0x04, 0x0a
        /*00a2*/ 	.short	(.L_31 - .L_30)
	.align		4
.L_30:
        /*00a4*/ 	.word	index@(.nv.constant0.triton_poi_fused__native_batch_norm_legit_no_training_reflection_pad2d_relu_10)
        /*00a8*/ 	.short	0x0210
        /*00aa*/ 	.short	0x0034


	//----- nvinfo : EIATTR_SW_WAR
	.align		4
.L_31:
        /*00ac*/ 	.byte	0x04, 0x36
        /*00ae*/ 	.short	(.L_33 - .L_32)
.L_32:
        /*00b0*/ 	.word	0x00000008
.L_33:


//--------------------- .nv.callgraph             --------------------------
	.section	.nv.callgraph,"",@"SHT_CUDA_CALLGRAPH"
	.align	4
	.sectionentsize	8
	.align		4
        /*0000*/ 	.word	0x00000000
	.align		4
        /*0004*/ 	.word	0xffffffff
	.align		4
        /*0008*/ 	.word	0x00000000
	.align		4
        /*000c*/ 	.word	0xfffffffe
	.align		4
        /*0010*/ 	.word	0x00000000
	.align		4
        /*0014*/ 	.word	0xfffffffd
	.align		4
        /*0018*/ 	.word	0x00000000
	.align		4
        /*001c*/ 	.word	0xfffffffc


//--------------------- .nv.constant4             --------------------------
	.section	.nv.constant4,"a",@progbits
	.align	8
	.align		8
.nv.constant4:
        /*0000*/ 	.dword	_$_str
	.align		8
        /*0008*/ 	.dword	_$_str_$_2


//--------------------- .text.triton_poi_fused__native_batch_norm_legit_no_training_reflection_pad2d_relu_10 --------------------------
	.section	.text.triton_poi_fused__native_batch_norm_legit_no_training_reflection_pad2d_relu_10,"ax",@progbits
	.align	128
        .global         triton_poi_fused__native_batch_norm_legit_no_training_reflection_pad2d_relu_10
        .type           triton_poi_fused__native_batch_norm_legit_no_training_reflection_pad2d_relu_10,@function
        .size           triton_poi_fused__native_batch_norm_legit_no_training_reflection_pad2d_relu_10,(.L_x_1 - triton_poi_fused__native_batch_norm_legit_no_training_reflection_pad2d_relu_10)
        .other          triton_poi_fused__native_batch_norm_legit_no_training_reflection_pad2d_relu_10,@"STO_CUDA_ENTRY STV_DEFAULT"
triton_poi_fused__native_batch_norm_legit_no_training_reflection_pad2d_relu_10:
.text.triton_poi_fused__native_batch_norm_legit_no_training_reflection_pad2d_relu_10:
[----:B------:R-:W0:Y:S01]  /*0000*/  LDC R1, c[0x0][0x28] ;  /* 0x00000a00ff017b82 */ /* 0x000e220000000800 */
[----:B------:R-:W1:Y:S07]  /*0010*/  S2R R0, SR_TID.X ;  /* 0x0000000000007919 */ /* 0x000e6e0000002100 */
[----:B------:R-:W2:Y:S01]  /*0020*/  LDC.64 R24, c[0x0][0x220] ;  /* 0x00008800ff187b82 */ /* 0x000ea20000000a00 */
[----:B------:R-:W-:Y:S01]  /*0030*/  ULDC.64 UR4, c[0x0][0x208] ;  /* 0x0000820000047ab9 */ /* 0x000fe20000000a00 */
[----:B------:R-:W3:Y:S01]  /*0040*/  S2R R19, SR_CTAID.X ;  /* 0x0000000000137919 */ /* 0x000ee20000002500 */
[----:B------:R-:W-:-:S02]  /*0050*/  HFMA2.MMA R16, -RZ, RZ, 0, 0 ;  /* 0x00000000ff107435 */ /* 0x000fc400000001ff */
[----:B------:R-:W-:Y:S01]  /*0060*/  HFMA2.MMA R34, -RZ, RZ, 0, 0 ;  /* 0x00000000ff227435 */ /* 0x000fe200000001ff */
[----:B------:R-:W-:Y:S01]  /*0070*/  IMAD.MOV.U32 R28, RZ, RZ, RZ ;  /* 0x000000ffff1c7224 */ /* 0x000fe200078e00ff */
[----:B------:R-:W-:Y:S01]  /*0080*/  MOV R22, RZ ;  /* 0x000000ff00167202 */ /* 0x000fe20000000f00 */
[----:B------:R-:W-:Y:S01]  /*0090*/  IMAD.MOV.U32 R8, RZ, RZ, RZ ;  /* 0x000000ffff087224 */ /* 0x000fe200078e00ff */
[----:B------:R-:W-:Y:S01]  /*00a0*/  MOV R26, RZ ;  /* 0x000000ff001a7202 */ /* 0x000fe20000000f00 */
[----:B------:R-:W-:Y:S01]  /*00b0*/  IMAD.MOV.U32 R12, RZ, RZ, RZ ;  /* 0x000000ffff0c7224 */ /* 0x000fe200078e00ff */
[----:B------:R-:W-:Y:S01]  /*00c0*/  HFMA2.MMA R30, -RZ, RZ, 0, 0 ;  /* 0x00000000ff1e7435 */ /* 0x000fe200000001ff */
[----:B------:R-:W-:Y:S01]  /*00d0*/  MOV R18, RZ ;  /* 0x000000ff00127202 */ /* 0x000fe20000000f00 */
[----:B------:R-:W-:Y:S01]  /*00e0*/  HFMA2.MMA R14, -RZ, RZ, 0, 0 ;  /* 0x00000000ff0e7435 */ /* 0x000fe200000001ff */
[----:B------:R-:W4:Y:S01]  /*00f0*/  LDC.64 R38, c[0x0][0x210] ;  /* 0x00008400ff267b82 */ /* 0x000f220000000a00 */
[----:B-1----:R-:W-:-:S04]  /*0100*/  SHF.L.U32 R0, R0, 0x2, RZ ;  /* 0x0000000200007819 */ /* 0x002fc800000006ff */
[----:B------:R-:W-:-:S05]  /*0110*/  LOP3.LUT R0, R0, 0x1fc, RZ, 0xc0, !PT ;  /* 0x000001fc00007812 */ /* 0x000fca00078ec0ff */
[----:B---3--:R-:W-:-:S04]  /*0120*/  IMAD R19, R19, 0x400, R0 ;  /* 0x0000040013137824 */ /* 0x008fc800078e0200 */
[C---:B------:R-:W-:Y:S01]  /*0130*/  IMAD.HI R17, R19.reuse, 0x6aff5f81, RZ ;  /* 0x6aff5f8113117827 */ /* 0x040fe200078e02ff */
[----:B------:R-:W-:-:S04]  /*0140*/  ISETP.GE.AND P1, PT, R19, 0x132400, PT ;  /* 0x001324001300780c */ /* 0x000fc80003f26270 */
[----:B------:R-:W-:-:S04]  /*0150*/  SHF.R.U32.HI R0, RZ, 0x1f, R17 ;  /* 0x0000001fff007819 */ /* 0x000fc80000011611 */
[----:B------:R-:W-:-:S04]  /*0160*/  LEA.HI.SX32 R17, R17, R0, 0x15 ;  /* 0x0000000011117211 */ /* 0x000fc800078faaff */
[----:B------:R-:W-:-:S04]  /*0170*/  LEA.HI R0, R17, R17, RZ, 0x6 ;  /* 0x0000001111007211 */ /* 0x000fc800078f30ff */
[----:B------:R-:W-:-:S04]  /*0180*/  LOP3.LUT R0, R0, 0xffffffc0, RZ, 0xc0, !PT ;  /* 0xffffffc000007812 */ /* 0x000fc800078ec0ff */
[----:B------:R-:W-:Y:S01]  /*0190*/  IADD3 R41, R17, -R0, RZ ;  /* 0x8000000011297210 */ /* 0x000fe20007ffe0ff */
[----:B------:R-:W-:-:S04]  /*01a0*/  IMAD.MOV.U32 R0, RZ, RZ, RZ ;  /* 0x000000ffff007224 */ /* 0x000fc800078e00ff */
[----:B--2---:R-:W-:-:S05]  /*01b0*/  IMAD.WIDE R6, R41, 0x4, R24 ;  /* 0x0000000429067825 */ /* 0x004fca00078e0218 */
[----:B------:R-:W2:Y:S01]  /*01c0*/  @!P1 LDG.E.EL R0, desc[UR4][R6.64] ;  /* 0x0000000406009981 */ /* 0x000ea2000c2e1900 */
[C---:B------:R-:W-:Y:S02]  /*01d0*/  VIADD R29, R19.reuse, 0x3 ;  /* 0x00000003131d7836 */ /* 0x040fe40000000000 */
[----:B------:R-:W-:Y:S01]  /*01e0*/  VIADD R23, R19, 0x203 ;  /* 0x0000020313177836 */ /* 0x000fe20000000000 */
[----:B------:R-:W3:Y:S01]  /*01f0*/  @!P1 LDG.E.EL R16, desc[UR4][R6.64] ;  /* 0x0000000406109981 */ /* 0x000ee2000c2e1900 */
[----:B------:R-:W-:-:S03]  /*0200*/  IMAD.HI R28, R29, -0x15f15f15, R28 ;  /* 0xea0ea0eb1d1c7827 */ /* 0x000fc600078e021c */
[----:B------:R-:W5:Y:S01]  /*0210*/  @!P1 LDG.E.EL R34, desc[UR4][R6.64] ;  /* 0x0000000406229981 */ /* 0x000f62000c2e1900 */
[----:B------:R-:W-:Y:S01]  /*0220*/  VIADD R9, R19, 0x202 ;  /* 0x0000020213097836 */ /* 0x000fe20000000000 */
[----:B------:R-:W-:Y:S01]  /*0230*/  SHF.R.U32.HI R33, RZ, 0x1f, R28 ;  /* 0x0000001fff217819 */ /* 0x000fe2000001161c */
[----:B------:R-:W-:Y:S01]  /*0240*/  IMAD.HI R3, R23, -0x15f15f15, R22 ;  /* 0xea0ea0eb17037827 */ /* 0x000fe200078e0216 */
[----:B------:R-:W-:-:S03]  /*0250*/  IADD3 R15, R19, 0x200, RZ ;  /* 0x00000200130f7810 */ /* 0x000fc60007ffe0ff */
[----:B------:R-:W-:Y:S01]  /*0260*/  IMAD.HI R2, R9, -0x15f15f15, R8 ;  /* 0xea0ea0eb09027827 */ /* 0x000fe200078e0208 */
[----:B------:R-:W-:Y:S02]  /*0270*/  LEA.HI.SX32 R28, R28, R33, 0x1a ;  /* 0x000000211c1c7211 */ /* 0x000fe400078fd2ff */
[----:B------:R-:W-:Y:S02]  /*0280*/  SHF.R.U32.HI R22, RZ, 0x1f, R3 ;  /* 0x0000001fff167819 */ /* 0x000fe40000011603 */
[----:B------:R-:W-:Y:S01]  /*0290*/  IADD3 R27, R19, 0x201, RZ ;  /* 0x00000201131b7810 */ /* 0x000fe20007ffe0ff */
[----:B------:R-:W-:Y:S01]  /*02a0*/  VIADD R13, R19, 0x2 ;  /* 0x00000002130d7836 */ /* 0x000fe20000000000 */
[----:B------:R-:W-:Y:S01]  /*02b0*/  SHF.R.U32.HI R33, RZ, 0x1f, R2 ;  /* 0x0000001fff217819 */ /* 0x000fe20000011602 */
[----:B------:R-:W-:Y:S01]  /*02c0*/  IMAD.HI R11, R15, 0x6aff5f81, RZ ;  /* 0x6aff5f810f0b7827 */ /* 0x000fe200078e02ff */
[----:B------:R-:W-:Y:S02]  /*02d0*/  LEA.HI.SX32 R22, R3, R22, 0x1a ;  /* 0x0000001603167211 */ /* 0x000fe400078fd2ff */
[----:B------:R-:W-:Y:S01]  /*02e0*/  LEA.HI.SX32 R3, R2, R33, 0x1a ;  /* 0x0000002102037211 */ /* 0x000fe200078fd2ff */
[----:B------:R-:W-:Y:S01]  /*02f0*/  IMAD.HI R26, R27, -0x15f15f15, R26 ;  /* 0xea0ea0eb1b1a7827 */ /* 0x000fe200078e021a */
[----:B------:R-:W-:-:S03]  /*0300*/  CS2R R32, SRZ ;  /* 0x0000000000207805 */ /* 0x000fc6000001ff00 */
[----:B------:R-:W-:Y:S01]  /*0310*/  IMAD.HI R20, R13, -0x15f15f15, R12 ;  /* 0xea0ea0eb0d147827 */ /* 0x000fe200078e020c */
[----:B------:R-:W-:Y:S02]  /*0320*/  SHF.R.U32.HI R12, RZ, 0x1f, R11 ;  /* 0x0000001fff0c7819 */ /* 0x000fe4000001160b */
[----:B------:R-:W-:Y:S01]  /*0330*/  SHF.R.U32.HI R35, RZ, 0x1f, R26 ;  /* 0x0000001fff237819 */ /* 0x000fe2000001161a */
[----:B------:R1:W2:Y:S01]  /*0340*/  @!P1 LDG.E.EL R33, desc[UR4][R6.64] ;  /* 0x0000000406219981 */ /* 0x0002a2000c2e1900 */
[----:B------:R-:W-:Y:S01]  /*0350*/  LEA.HI.SX32 R8, R11, R12, 0x15 ;  /* 0x0000000c0b087211 */ /* 0x000fe200078faaff */
[C---:B------:R-:W-:Y:S01]  /*0360*/  VIADD R31, R19.reuse, 0x1 ;  /* 0x00000001131f7836 */ /* 0x040fe20000000000 */
[----:B------:R-:W-:Y:S01]  /*0370*/  LEA.HI.SX32 R26, R26, R35, 0x1a ;  /* 0x000000231a1a7211 */ /* 0x000fe200078fd2ff */
[----:B------:R-:W-:Y:S01]  /*0380*/  IMAD.HI R4, R19, -0x15f15f15, R18 ;  /* 0xea0ea0eb13047827 */ /* 0x000fe200078e0212 */
[----:B------:R-:W-:-:S03]  /*0390*/  LEA.HI R35, R8, R8, RZ, 0x6 ;  /* 0x0000000808237211 */ /* 0x000fc600078f30ff */
[----:B------:R-:W-:Y:S01]  /*03a0*/  IMAD.HI R30, R31, -0x15f15f15, R30 ;  /* 0xea0ea0eb1f1e7827 */ /* 0x000fe200078e021e */
[----:B------:R-:W-:Y:S02]  /*03b0*/  LOP3.LUT R35, R35, 0xffffffc0, RZ, 0xc0, !PT ;  /* 0xffffffc023237812 */ /* 0x000fe400078ec0ff */
[C---:B------:R-:W-:Y:S01]  /*03c0*/  ISETP.GE.AND P0, PT, R15.reuse, 0x132400, PT ;  /* 0x001324000f00780c */ /* 0x040fe20003f06270 */
[----:B------:R-:W-:Y:S01]  /*03d0*/  IMAD.HI R10, R15, -0x15f15f15, R14 ;  /* 0xea0ea0eb0f0a7827 */ /* 0x000fe200078e020e */
[----:B------:R-:W-:Y:S02]  /*03e0*/  SHF.R.U32.HI R11, RZ, 0x1f, R30 ;  /* 0x0000001fff0b7819 */ /* 0x000fe4000001161e */
[----:B------:R-:W-:Y:S02]  /*03f0*/  SHF.R.U32.HI R5, RZ, 0x1f, R4 ;  /* 0x0000001fff057819 */ /* 0x000fe40000011604 */
[----:B------:R-:W-:Y:S02]  /*0400*/  SHF.R.U32.HI R21, RZ, 0x1f, R20 ;  /* 0x0000001fff157819 */ /* 0x000fe40000011614 */
[----:B------:R-:W-:-:S02]  /*0410*/  IADD3 R35, R8, -R35, RZ ;  /* 0x8000002308237210 */ /* 0x000fc40007ffe0ff */
[----:B------:R-:W-:Y:S02]  /*0420*/  LEA.HI.SX32 R30, R30, R11, 0x1a ;  /* 0x0000000b1e1e7211 */ /* 0x000fe400078fd2ff */
[----:B------:R-:W-:Y:S01]  /*0430*/  LEA.HI.SX32 R5, R4, R5, 0x1a ;  /* 0x0000000504057211 */ /* 0x000fe200078fd2ff */
[----:B------:R-:W-:Y:S01]  /*0440*/  IMAD.MOV.U32 R4, RZ, RZ, RZ ;  /* 0x000000ffff047224 */ /* 0x000fe200078e00ff */
[----:B------:R-:W-:Y:S02]  /*0450*/  LEA.HI.SX32 R21, R20, R21, 0x1a ;  /* 0x0000001514157211 */ /* 0x000fe400078fd2ff */
[----:B------:R-:W-:Y:S01]  /*0460*/  SHF.R.U32.HI R11, RZ, 0x1f, R10 ;  /* 0x0000001fff0b7819 */ /* 0x000fe2000001160a */
[----:B------:R-:W-:Y:S01]  /*0470*/  HFMA2.MMA R2, -RZ, RZ, 0, 0 ;  /* 0x00000000ff027435 */ /* 0x000fe200000001ff */
[----:B------:R-:W-:Y:S01]  /*0480*/  MOV R20, RZ ;  /* 0x000000ff00147202 */ /* 0x000fe20000000f00 */
[----:B------:R-:W-:Y:S01]  /*0490*/  IMAD.WIDE R24, R35, 0x4, R24 ;  /* 0x0000000423187825 */ /* 0x000fe200078e0218 */
[----:B------:R-:W-:-:S03]  /*04a0*/  LEA.HI.SX32 R11, R10, R11, 0x1a ;  /* 0x0000000b0a0b7211 */ /* 0x000fc600078fd2ff */
[----:B------:R-:W-:Y:S01]  /*04b0*/  IMAD.HI R4, R5, -0x15f15f15, R4 ;  /* 0xea0ea0eb05047827 */ /* 0x000fe200078e0204 */
[----:B------:R-:W2:Y:S03]  /*04c0*/  @!P0 LDG.E.EL R32, desc[UR4][R24.64] ;  /* 0x0000000418208981 */ /* 0x000ea6000c2e1900 */
[----:B------:R-:W-:Y:S02]  /*04d0*/  IMAD.MOV.U32 R10, RZ, RZ, RZ ;  /* 0x000000ffff0a7224 */ /* 0x000fe400078e00ff */
[----:B------:R-:W-:-:S04]  /*04e0*/  IMAD.HI R12, R21, -0x15f15f15, R20 ;  /* 0xea0ea0eb150c7827 */ /* 0x000fc800078e0214 */
[----:B------:R-:W-:-:S04]  /*04f0*/  IMAD.HI R10, R11, -0x15f15f15, R10 ;  /* 0xea0ea0eb0b0a7827 */ /* 0x000fc800078e020a */
[----:B------:R-:W-:Y:S01]  /*0500*/  IMAD R22, R22, -0x46, R23 ;  /* 0xffffffba16167824 */ /* 0x000fe200078e0217 */
[----:B------:R-:W-:Y:S01]  /*0510*/  SHF.R.U32.HI R23, RZ, 0x1f, R4 ;  /* 0x0000001fff177819 */ /* 0x000fe20000011604 */
[----:B------:R-:W-:Y:S01]  /*0520*/  IMAD R26, R26, -0x46, R27 ;  /* 0xffffffba1a1a7824 */ /* 0x000fe200078e021b */
[----:B------:R-:W-:Y:S01]  /*0530*/  SHF.R.U32.HI R27, RZ, 0x1f, R12 ;  /* 0x0000001fff1b7819 */ /* 0x000fe2000001160c */
[----:B------:R-:W-:Y:S01]  /*0540*/  IMAD.HI R2, R3, -0x15f15f15, R2 ;  /* 0xea0ea0eb03027827 */ /* 0x000fe200078e0202 */
[----:B------:R-:W-:-:S03]  /*0550*/  LEA.HI.SX32 R23, R4, R23, 0x1a ;  /* 0x0000001704177211 */ /* 0x000fc600078fd2ff */
[----:B------:R-:W-:Y:S01]  /*0560*/  IMAD R28, R28, -0x46, R29 ;  /* 0xffffffba1c1c7824 */ /* 0x000fe200078e021d */
[----:B------:R-:W-:Y:S01]  /*0570*/  SHF.R.U32.HI R29, RZ, 0x1f, R10 ;  /* 0x0000001fff1d7819 */ /* 0x000fe2000001160a */
[----:B------:R-:W-:Y:S01]  /*0580*/  IMAD R30, R30, -0x46, R31 ;  /* 0xffffffba1e1e7824 */ /* 0x000fe200078e021f */
[----:B------:R-:W-:Y:S01]  /*0590*/  LEA.HI.SX32 R20, R12, R27, 0x1a ;  /* 0x0000001b0c147211 */ /* 0x000fe200078fd2ff */
[----:B------:R-:W-:Y:S02]  /*05a0*/  IMAD R14, R11, -0x46, R15 ;  /* 0xffffffba0b0e7824 */ /* 0x000fe400078e020f */
[----:B------:R-:W-:Y:S01]  /*05b0*/  IMAD R4, R5, -0x46, R19 ;  /* 0xffffffba05047824 */ /* 0x000fe200078e0213 */
[----:B------:R-:W-:Y:S01]  /*05c0*/  SHF.R.U32.HI R31, RZ, 0x1f, R2 ;  /* 0x0000001fff1f7819 */ /* 0x000fe20000011602 */
[----:B------:R-:W-:Y:S01]  /*05d0*/  IMAD R12, R21, -0x46, R13 ;  /* 0xffffffba150c7824 */ /* 0x000fe200078e020d */
[----:B------:R-:W-:Y:S01]  /*05e0*/  LEA.HI.SX32 R10, R10, R29, 0x1a ;  /* 0x0000001d0a0a7211 */ /* 0x000fe200078fd2ff */
[----:B------:R-:W-:Y:S01]  /*05f0*/  IMAD R9, R3, -0x46, R9 ;  /* 0xffffffba03097824 */ /* 0x000fe200078e0209 */
[----:B------:R-:W-:Y:S01]  /*0600*/  IADD3 R30, R30, -0x3, RZ ;  /* 0xfffffffd1e1e7810 */ /* 0x000fe20007ffe0ff */
[----:B------:R-:W-:Y:S01]  /*0610*/  VIADD R4, R4, 0xfffffffd ;  /* 0xfffffffd04047836 */ /* 0x000fe20000000000 */
[----:B------:R-:W-:Y:S01]  /*0620*/  IADD3 R14, R14, -0x3, RZ ;  /* 0xfffffffd0e0e7810 */ /* 0x000fe20007ffe0ff */
[----:B------:R-:W-:Y:S01]  /*0630*/  VIADD R26, R26, 0xfffffffd ;  /* 0xfffffffd1a1a7836 */ /* 0x000fe20000000000 */
[----:B------:R-:W-:Y:S01]  /*0640*/  LEA.HI.SX32 R31, R2, R31, 0x1a ;  /* 0x0000001f021f7211 */ /* 0x000fe200078fd2ff */
[----:B------:R-:W-:Y:S01]  /*0650*/  VIADD R12, R12, 0xfffffffd ;  /* 0xfffffffd0c0c7836 */ /* 0x000fe20000000000 */
[----:B------:R-:W-:Y:S01]  /*0660*/  IADD3 R9, R9, -0x3, RZ ;  /* 0xfffffffd09097810 */ /* 0x000fe20007ffe0ff */
[----:B------:R-:W-:Y:S01]  /*0670*/  IMAD R2, R23, -0x46, R5 ;  /* 0xffffffba17027824 */ /* 0x000fe200078e0205 */
[----:B------:R-:W-:Y:S01]  /*0680*/  IABS R4, R4 ;  /* 0x0000000400047213 */ /* 0x000fe20000000000 */
[----:B------:R-:W-:Y:S01]  /*0690*/  IMAD R10, R10, -0x46, R11 ;  /* 0xffffffba0a0a7824 */ /* 0x000fe200078e020b */
[----:B------:R-:W-:Y:S01]  /*06a0*/  IABS R5, R30 ;  /* 0x0000001e00057213 */ /* 0x000fe20000000000 */
[----:B------:R-:W-:Y:S01]  /*06b0*/  IMAD R20, R20, -0x46, R21 ;  /* 0xffffffba14147824 */ /* 0x000fe200078e0215 */
[----:B------:R-:W-:-:S02]  /*06c0*/  IABS R26, R26 ;  /* 0x0000001a001a7213 */ /* 0x000fc40000000000 */
[----:B------:R-:W-:Y:S02]  /*06d0*/  IABS R11, R14 ;  /* 0x0000000e000b7213 */ /* 0x000fe40000000000 */
[----:B-1----:R-:W-:Y:S01]  /*06e0*/  IABS R6, R12 ;  /* 0x0000000c00067213 */ /* 0x002fe20000000000 */
[----:B------:R-:W-:Y:S01]  /*06f0*/  IMAD R3, R31, -0x46, R3 ;  /* 0xffffffba1f037824 */ /* 0x000fe200078e0203 */
[----:B------:R-:W-:Y:S02]  /*0700*/  IABS R14, R9 ;  /* 0x00000009000e7213 */ /* 0x000fe40000000000 */
[----:B------:R-:W-:Y:S01]  /*0710*/  IADD3 R13, R2, -0x3, RZ ;  /* 0xfffffffd020d7810 */ /* 0x000fe20007ffe0ff */
[----:B------:R-:W-:Y:S01]  /*0720*/  VIADD R4, R4, 0xffffffc1 ;  /* 0xffffffc104047836 */ /* 0x000fe20000000000 */
[----:B------:R-:W-:Y:S01]  /*0730*/  IADD3 R5, R5, -0x3f, RZ ;  /* 0xffffffc105057810 */ /* 0x000fe20007ffe0ff */
[----:B------:R-:W-:Y:S01]  /*0740*/  IMAD.MOV.U32 R9, RZ, RZ, R26 ;  /* 0x000000ffff097224 */ /* 0x000fe200078e001a */
[----:B------:R-:W-:Y:S01]  /*0750*/  IADD3 R2, R11, -0x3f, RZ ;  /* 0xffffffc10b027810 */ /* 0x000fe20007ffe0ff */
[----:B------:R-:W-:Y:S01]  /*0760*/  VIADD R20, R20, 0xfffffffd ;  /* 0xfffffffd14147836 */ /* 0x000fe20000000000 */
[----:B------:R-:W-:Y:S01]  /*0770*/  IADD3 R11, R14, -0x3f, RZ ;  /* 0xffffffc10e0b7810 */ /* 0x000fe20007ffe0ff */
[----:B------:R-:W-:Y:S01]  /*0780*/  VIADD R6, R6, 0xffffffc1 ;  /* 0xffffffc106067836 */ /* 0x000fe20000000000 */
[----:B------:R-:W-:Y:S01]  /*0790*/  IADD3 R28, R28, -0x3, RZ ;  /* 0xfffffffd1c1c7810 */ /* 0x000fe20007ffe0ff */
[----:B------:R-:W-:Y:S01]  /*07a0*/  VIADD R3, R3, 0xfffffffd ;  /* 0xfffffffd03037836 */ /* 0x000fe20000000000 */
[----:B------:R-:W-:Y:S01]  /*07b0*/  IABS R5, R5 ;  /* 0x0000000500057213 */ /* 0x000fe20000000000 */
[----:B------:R-:W-:Y:S01]  /*07c0*/  VIADD R9, R9, 0xffffffc1 ;  /* 0xffffffc109097836 */ /* 0x000fe20000000000 */
[----:B------:R-:W-:-:S02]  /*07d0*/  IABS R14, R2 ;  /* 0x00000002000e7213 */ /* 0x000fc40000000000 */
[----:B------:R-:W-:Y:S02]  /*07e0*/  CS2R R30, SRZ ;  /* 0x00000000001e7805 */ /* 0x000fe4000001ff00 */
[----:B------:R-:W-:Y:S01]  /*07f0*/  LEA R17, R17, 0xfff, 0xc ;  /* 0x00000fff11117811 */ /* 0x000fe200078e60ff */
[----:B------:R-:W-:Y:S01]  /*0800*/  VIADD R22, R22, 0xfffffffd ;  /* 0xfffffffd16167836 */ /* 0x000fe20000000000 */
[----:B------:R-:W-:Y:S01]  /*0810*/  IABS R4, R4 ;  /* 0x0000000400047213 */ /* 0x000fe20000000000 */
[----:B------:R-:W1:Y:S01]  /*0820*/  LDC.64 R26, c[0x0][0x218] ;  /* 0x00008600ff1a7b82 */ /* 0x000e620000000a00 */
[----:B------:R-:W-:Y:S01]  /*0830*/  IABS R20, R20 ;  /* 0x0000001400147213 */ /* 0x000fe20000000000 */
[----:B------:R-:W5:Y:S01]  /*0840*/  @!P0 LDG.E.EL R30, desc[UR4][R24.64] ;  /* 0x00000004181e8981 */ /* 0x000f62000c2e1900 */
[----:B------:R-:W-:Y:S02]  /*0850*/  IABS R12, R6 ;  /* 0x00000006000c7213 */ /* 0x000fe40000000000 */
[----:B------:R-:W-:Y:S01]  /*0860*/  IABS R15, R11 ;  /* 0x0000000b000f7213 */ /* 0x000fe20000000000 */
[----:B------:R-:W-:Y:S01]  /*0870*/  IMAD.MOV.U32 R6, RZ, RZ, R5 ;  /* 0x000000ffff067224 */ /* 0x000fe200078e0005 */
[----:B------:R-:W-:-:S02]  /*0880*/  IABS R7, R28 ;  /* 0x0000001c00077213 */ /* 0x000fc40000000000 */
[----:B------:R-:W-:Y:S02]  /*0890*/  MOV R11, R14 ;  /* 0x0000000e000b7202 */ /* 0x000fe40000000f00 */
[----:B------:R-:W-:Y:S02]  /*08a0*/  IABS R14, R3 ;  /* 0x00000003000e7213 */ /* 0x000fe40000000000 */
[----:B------:R-:W-:Y:S02]  /*08b0*/  IADD3 R5, R17, -R4, RZ ;  /* 0x8000000411057210 */ /* 0x000fe40007ffe0ff */
[----:B------:R-:W-:Y:S02]  /*08c0*/  IABS R13, R13 ;  /* 0x0000000d000d7213 */ /* 0x000fe40000000000 */
[----:B------:R-:W-:Y:S02]  /*08d0*/  IABS R9, R9 ;  /* 0x0000000900097213 */ /* 0x000fe40000000000 */
[----:B------:R-:W-:-:S02]  /*08e0*/  MOV R3, R20 ;  /* 0x0000001400037202 */ /* 0x000fc40000000f00 */
[----:B------:R-:W-:Y:S02]  /*08f0*/  IADD3 R4, R17, -R12, RZ ;  /* 0x8000000c11047210 */ /* 0x000fe40007ffe0ff */
[----:B------:R-:W-:Y:S02]  /*0900*/  IADD3 R7, R7, -0x3f, RZ ;  /* 0xffffffc107077810 */ /* 0x000fe40007ffe0ff */
[----:B------:R-:W-:Y:S02]  /*0910*/  IABS R12, R22 ;  /* 0x00000016000c7213 */ /* 0x000fe40000000000 */
[----:B------:R-:W-:Y:S01]  /*0920*/  IADD3 R10, R10, -0x3, RZ ;  /* 0xfffffffd0a0a7810 */ /* 0x000fe20007ffe0ff */
[----:B------:R-:W1:Y:S01]  /*0930*/  LDC.64 R22, c[0x0][0x228] ;  /* 0x00008a00ff167b82 */ /* 0x000e620000000a00 */
[----:B------:R-:W-:Y:S01]  /*0940*/  MOV R2, R13 ;  /* 0x0000000d00027202 */ /* 0x000fe20000000f00 */
[----:B------:R-:W-:Y:S01]  /*0950*/  IMAD.MOV.U32 R13, RZ, RZ, R9 ;  /* 0x000000ffff0d7224 */ /* 0x000fe200078e0009 */
[----:B------:R-:W-:Y:S01]  /*0960*/  IADD3 R3, R3, -0x3f, RZ ;  /* 0xffffffc103037810 */ /* 0x000fe20007ffe0ff */
[----:B------:R-:W-:Y:S01]  /*0970*/  VIADD R12, R12, 0xffffffc1 ;  /* 0xffffffc10c0c7836 */ /* 0x000fe20000000000 */
[----:B------:R-:W-:-:S02]  /*0980*/  IABS R18, R7 ;  /* 0x0000000700127213 */ /* 0x000fc40000000000 */
[----:B------:R-:W-:Y:S01]  /*0990*/  IABS R9, R10 ;  /* 0x0000000a00097213 */ /* 0x000fe20000000000 */
[----:B------:R-:W-:Y:S01]  /*09a0*/  VIADD R2, R2, 0xffffffc1 ;  /* 0xffffffc102027836 */ /* 0x000fe20000000000 */
[----:B------:R-:W-:Y:S01]  /*09b0*/  IABS R45, R3 ;  /* 0x00000003002d7213 */ /* 0x000fe20000000000 */
[----:B------:R-:W-:Y:S01]  /*09c0*/  IMAD.MOV.U32 R3, RZ, RZ, R14 ;  /* 0x000000ffff037224 */ /* 0x000fe200078e000e */
[----:B------:R-:W-:Y:S01]  /*09d0*/  LEA R8, R8, 0xfff, 0xc ;  /* 0x00000fff08087811 */ /* 0x000fe200078e60ff */
[C---:B------:R-:W-:Y:S02]  /*09e0*/  IMAD.IADD R7, R17.reuse, 0x1, -R6 ;  /* 0x0000000111077824 */ /* 0x040fe400078e0a06 */
[----:B------:R-:W-:Y:S01]  /*09f0*/  IMAD.IADD R6, R17, 0x1, -R18 ;  /* 0x0000000111067824 */ /* 0x000fe200078e0a12 */
[----:B------:R-:W-:Y:S01]  /*0a00*/  IABS R17, R12 ;  /* 0x0000000c00117213 */ /* 0x000fe20000000000 */
[----:B------:R-:W-:Y:S01]  /*0a10*/  VIADD R9, R9, 0xffffffc1 ;  /* 0xffffffc109097836 */ /* 0x000fe20000000000 */
[----:B------:R-:W-:Y:S01]  /*0a20*/  IABS R12, R2 ;  /* 0x00000002000c7213 */ /* 0x000fe20000000000 */
[C---:B------:R-:W-:Y:S01]  /*0a30*/  IMAD.IADD R10, R8.reuse, 0x1, -R11 ;  /* 0x00000001080a7824 */ /* 0x040fe200078e0a0b */
[----:B------:R-:W-:Y:S01]  /*0a40*/  IADD3 R3, R3, -0x3f, RZ ;  /* 0xffffffc103037810 */ /* 0x000fe20007ffe0ff */
[----:B------:R-:W-:Y:S01]  /*0a50*/  IMAD.IADD R2, R8, 0x1, -R15 ;  /* 0x0000000108027824 */ /* 0x000fe200078e0a0f */
[----:B------:R-:W-:-:S02]  /*0a60*/  IADD3 R11, R8, -R13, RZ ;  /* 0x8000000d080b7210 */ /* 0x000fc40007ffe0ff */
[----:B------:R-:W-:Y:S01]  /*0a70*/  IADD3 R8, R8, -R17, RZ ;  /* 0x8000001108087210 */ /* 0x000fe20007ffe0ff */
[----:B------:R-:W-:Y:S01]  /*0a80*/  IMAD.MOV.U32 R17, RZ, RZ, RZ ;  /* 0x000000ffff117224 */ /* 0x000fe200078e00ff */
[----:B------:R-:W-:Y:S01]  /*0a90*/  IABS R21, R9 ;  /* 0x0000000900157213 */ /* 0x000fe20000000000 */
[----:B------:R-:W-:Y:S01]  /*0aa0*/  IMAD R7, R12, -0x40, R7 ;  /* 0xffffffc00c077824 */ /* 0x000fe200078e0207 */
[----:B------:R-:W-:Y:S01]  /*0ab0*/  IABS R3, R3 ;  /* 0x0000000300037213 */ /* 0x000fe20000000000 */
[----:B------:R-:W-:Y:S02]  /*0ac0*/  IMAD R13, R45, -0x40, R4 ;  /* 0xffffffc02d0d7824 */ /* 0x000fe400078e0204 */
[C---:B------:R-:W-:Y:S01]  /*0ad0*/  IMAD R43, R21.reuse, -0x40, R10 ;  /* 0xffffffc0152b7824 */ /* 0x040fe200078e020a */
[----:B------:R-:W5:Y:S01]  /*0ae0*/  @!P0 LDG.E.EL R17, desc[UR4][R24.64] ;  /* 0x0000000418118981 */ /* 0x000f62000c2e1900 */
[----:B------:R-:W-:Y:S02]  /*0af0*/  IMAD R21, R21, -0x40, R11 ;  /* 0xffffffc015157824 */ /* 0x000fe400078e020b */
[----:B----4-:R-:W-:-:S04]  /*0b00*/  IMAD.WIDE R10, R7, 0x4, R38 ;  /* 0x00000004070a7825 */ /* 0x010fc800078e0226 */
[C---:B------:R-:W-:Y:S02]  /*0b10*/  IMAD R37, R3.reuse, -0x40, R2 ;  /* 0xffffffc003257824 */ /* 0x040fe400078e0202 */
[----:B------:R-:W-:Y:S02]  /*0b20*/  IMAD R7, R3, -0x40, R8 ;  /* 0xffffffc003077824 */ /* 0x000fe400078e0208 */
[----:B------:R-:W-:Y:S02]  /*0b30*/  IMAD R5, R12, -0x40, R5 ;  /* 0xffffffc00c057824 */ /* 0x000fe400078e0205 */
[----:B------:R-:W-:Y:S01]  /*0b40*/  IMAD.WIDE R2, R13, 0x4, R38 ;  /* 0x000000040d027825 */ /* 0x000fe200078e0226 */
[----:B------:R-:W-:-:S03]  /*0b50*/  CS2R R12, SRZ ;  /* 0x00000000000c7805 */ /* 0x000fc6000001ff00 */
[----:B------:R-:W-:-:S05]  /*0b60*/  IMAD.WIDE R36, R37, 0x4, R38 ;  /* 0x0000000425247825 */ /* 0x000fca00078e0226 */
[----:B------:R4:W5:Y:S02]  /*0b70*/  @!P0 LDG.E.EL R13, desc[UR4][R36.64] ;  /* 0x00000004240d8981 */ /* 0x000964000c2e1900 */
[----:B----4-:R-:W-:-:S06]  /*0b80*/  CS2R R36, SRZ ;  /* 0x0000000000247805 */ /* 0x010fcc000001ff00 */
[----:B------:R-:W4:Y:S01]  /*0b90*/  @!P0 LDG.E.EL R36, desc[UR4][R24.64] ;  /* 0x0000000418248981 */ /* 0x000f22000c2e1900 */
[----:B------:R-:W-:-:S05]  /*0ba0*/  IMAD.WIDE R20, R21, 0x4, R38 ;  /* 0x0000000415147825 */ /* 0x000fca00078e0226 */
[----:B------:R1:W4:Y:S01]  /*0bb0*/  @!P0 LDG.E.EL R12, desc[UR4][R20.64] ;  /* 0x00000004140c8981 */ /* 0x000322000c2e1900 */
[----:B------:R-:W-:Y:S01]  /*0bc0*/  HFMA2.MMA R9, -RZ, RZ, 0, 0 ;  /* 0x00000000ff097435 */ /* 0x000fe200000001ff */
[----:B01----:R-:W0:Y:S01]  /*0bd0*/  LDC.64 R20, c[0x0][0x230] ;  /* 0x00008c00ff147b82 */ /* 0x003e220000000a00 */
[----:B------:R-:W-:Y:S01]  /*0be0*/  IMAD.MOV.U32 R18, RZ, RZ, RZ ;  /* 0x000000ffff127224 */ /* 0x000fe200078e00ff */
[----:B------:R-:W-:Y:S01]  /*0bf0*/  CS2R R14, SRZ ;  /* 0x00000000000e7805 */ /* 0x000fe2000001ff00 */
[----:B------:R-:W-:-:S06]  /*0c00*/  IMAD R45, R45, -0x40, R6 ;  /* 0xffffffc02d2d7824 */ /* 0x000fcc00078e0206 */
[----:B------:R1:W4:Y:S01]  /*0c10*/  @!P1 LDG.E.EL R9, desc[UR4][R10.64] ;  /* 0x000000040a099981 */ /* 0x000322000c2e1900 */
[--C-:B------:R-:W-:Y:S01]  /*0c20*/  IMAD.WIDE R4, R5, 0x4, R38.reuse ;  /* 0x0000000405047825 */ /* 0x100fe200078e0226 */
[----:B------:R-:W-:Y:S02]  /*0c30*/  HFMA2.MMA R8, -RZ, RZ, 0, 0 ;  /* 0x00000000ff087435 */ /* 0x000fe400000001ff */
[----:B------:R1:W4:Y:S01]  /*0c40*/  @!P1 LDG.E.EL R14, desc[UR4][R2.64] ;  /* 0x00000004020e9981 */ /* 0x000322000c2e1900 */
[----:B------:R-:W-:-:S03]  /*0c50*/  IMAD.WIDE R44, R45, 0x4, R38 ;  /* 0x000000042d2c7825 */ /* 0x000fc600078e0226 */
[----:B------:R1:W4:Y:S01]  /*0c60*/  @!P1 LDG.E.EL R18, desc[UR4][R4.64] ;  /* 0x0000000404129981 */ /* 0x000322000c2e1900 */
[----:B------:R-:W-:Y:S01]  /*0c70*/  IMAD.WIDE R42, R43, 0x4, R38 ;  /* 0x000000042b2a7825 */ /* 0x000fe200078e0226 */
[----:B-1----:R-:W-:-:S03]  /*0c80*/  CS2R R10, SRZ ;  /* 0x00000000000a7805 */ /* 0x002fc6000001ff00 */
[----:B------:R-:W-:Y:S01]  /*0c90*/  IMAD.WIDE R38, R7, 0x4, R38 ;  /* 0x0000000407267825 */ /* 0x000fe200078e0226 */
[----:B------:R-:W-:Y:S02]  /*0ca0*/  CS2R R6, SRZ ;  /* 0x0000000000067805 */ /* 0x000fe4000001ff00 */
[----:B------:R-:W-:Y:S01]  /*0cb0*/  MOV R3, RZ ;  /* 0x000000ff00037202 */ /* 0x000fe20000000f00 */
[----:B------:R-:W4:Y:S01]  /*0cc0*/  @!P0 LDG.E.EL R15, desc[UR4][R42.64] ;  /* 0x000000042a0f8981 */ /* 0x000f22000c2e1900 */
[--C-:B------:R-:W-:Y:S01]  /*0cd0*/  IMAD.WIDE R28, R41, 0x4, R26.reuse ;  /* 0x00000004291c7825 */ /* 0x100fe200078e021a */
[----:B------:R-:W-:Y:S02]  /*0ce0*/  CS2R R4, SRZ ;  /* 0x0000000000047805 */ /* 0x000fe4000001ff00 */
[----:B------:R1:W4:Y:S01]  /*0cf0*/  @!P0 LDG.E.EL R10, desc[UR4][R38.64] ;  /* 0x00000004260a8981 */ /* 0x000322000c2e1900 */
[----:B------:R-:W-:Y:S02]  /*0d00*/  IMAD.MOV.U32 R2, RZ, RZ, RZ ;  /* 0x000000ffff027224 */ /* 0x000fe400078e00ff */
[----:B------:R-:W-:Y:S01]  /*0d10*/  IMAD.WIDE R26, R35, 0x4, R26 ;  /* 0x00000004231a7825 */ /* 0x000fe200078e021a */
[----:B------:R-:W4:Y:S03]  /*0d20*/  @!P1 LDG.E.EL R7, desc[UR4][R28.64] ;  /* 0x000000041c079981 */ /* 0x000f26000c2e1900 */
[----:B------:R-:W-:Y:S01]  /*0d30*/  IMAD.MOV.U32 R40, RZ, RZ, RZ ;  /* 0x000000ffff287224 */ /* 0x000fe200078e00ff */
[----:B------:R-:W4:Y:S01]  /*0d40*/  @!P1 LDG.E.EL R4, desc[UR4][R28.64] ;  /* 0x000000041c049981 */ /* 0x000f22000c2e1900 */
[----:B-1----:R-:W-:-:S03]  /*0d50*/  CS2R R38, SRZ ;  /* 0x0000000000267805 */ /* 0x002fc6000001ff00 */
[----:B------:R-:W4:Y:S01]  /*0d60*/  @!P1 LDG.E.EL R3, desc[UR4][R28.64] ;  /* 0x000000041c039981 */ /* 0x000f22000c2e1900 */
[----:B0-----:R-:W-:-:S03]  /*0d70*/  IMAD.WIDE R24, R41, 0x4, R20 ;  /* 0x0000000429187825 */ /* 0x001fc600078e0214 */
[----:B------:R0:W4:Y:S01]  /*0d80*/  @!P1 LDG.E.EL R31, desc[UR4][R28.64] ;  /* 0x000000041c1f9981 */ /* 0x000122000c2e1900 */
[----:B------:R-:W-:-:S03]  /*0d90*/  CS2R R42, SRZ ;  /* 0x00000000002a7805 */ /* 0x000fc6000001ff00 */
[----:B------:R1:W4:Y:S04]  /*0da0*/  @!P1 LDG.E.EL R6, desc[UR4][R44.64] ;  /* 0x000000042c069981 */ /* 0x000328000c2e1900 */
[----:B------:R-:W4:Y:S01]  /*0db0*/  @!P0 LDG.E.EL R2, desc[UR4][R26.64] ;  /* 0x000000041a028981 */ /* 0x000f22000c2e1900 */
[----:B0-----:R-:W-:Y:S01]  /*0dc0*/  IMAD.WIDE R28, R41, 0x4, R22 ;  /* 0x00000004291c7825 */ /* 0x001fe200078e0216 */
[----:B------:R-:W-:Y:S02]  /*0dd0*/  HFMA2.MMA R41, -RZ, RZ, 0, 0 ;  /* 0x00000000ff297435 */ /* 0x000fe400000001ff */
[----:B------:R-:W4:Y:S01]  /*0de0*/  @!P0 LDG.E.EL R5, desc[UR4][R26.64] ;  /* 0x000000041a058981 */ /* 0x000f22000c2e1900 */
[----:B-1----:R-:W-:-:S03]  /*0df0*/  CS2R R44, SRZ ;  /* 0x00000000002c7805 */ /* 0x002fc6000001ff00 */
[----:B------:R-:W4:Y:S01]  /*0e00*/  @!P0 LDG.E.EL R8, desc[UR4][R26.64] ;  /* 0x000000041a088981 */ /* 0x000f22000c2e1900 */
[----:B------:R-:W-:-:S03]  /*0e10*/  IMAD.WIDE R22, R35, 0x4, R22 ;  /* 0x0000000423167825 */ /* 0x000fc600078e0216 */
[----:B------:R0:W4:Y:S04]  /*0e20*/  @!P0 LDG.E.EL R11, desc[UR4][R26.64] ;  /* 0x000000041a0b8981 */ /* 0x000128000c2e1900 */
[----:B------:R-:W4:Y:S04]  /*0e30*/  @!P1 LDG.E.EL R37, desc[UR4][R28.64] ;  /* 0x000000041c259981 */ /* 0x000f28000c2e1900 */
[----:B------:R-:W4:Y:S01]  /*0e40*/  @!P1 LDG.E.EL R38, desc[UR4][R28.64] ;  /* 0x000000041c269981 */ /* 0x000f22000c2e1900 */
[----:B0-----:R-:W-:-:S03]  /*0e50*/  CS2R R26, SRZ ;  /* 0x00000000001a7805 */ /* 0x001fc6000001ff00 */
[----:B------:R-:W4:Y:S04]  /*0e60*/  @!P1 LDG.E.EL R39, desc[UR4][R28.64] ;  /* 0x000000041c279981 */ /* 0x000f28000c2e1900 */
[----:B------:R0:W4:Y:S04]  /*0e70*/  @!P1 LDG.E.EL R40, desc[UR4][R28.64] ;  /* 0x000000041c289981 */ /* 0x000128000c2e1900 */
[----:B------:R-:W4:Y:S04]  /*0e80*/  @!P0 LDG.E.EL R26, desc[UR4][R22.64] ;  /* 0x00000004161a8981 */ /* 0x000f28000c2e1900 */
[----:B------:R-:W4:Y:S01]  /*0e90*/  @!P0 LDG.E.EL R43, desc[UR4][R22.64] ;  /* 0x00000004162b8981 */ /* 0x000f22000c2e1900 */
[----:B0-----:R-:W-:Y:S01]  /*0ea0*/  MOV R29, RZ ;  /* 0x000000ff001d7202 */ /* 0x001fe20000000f00 */
[----:B------:R-:W-:-:S02]  /*0eb0*/  IMAD.MOV.U32 R28, RZ, RZ, RZ ;  /* 0x000000ffff1c7224 */ /* 0x000fc400078e00ff */
[----:B------:R-:W4:Y:S04]  /*0ec0*/  @!P0 LDG.E.EL R42, desc[UR4][R22.64] ;  /* 0x00000004162a8981 */ /* 0x000f28000c2e1900 */
[----:B------:R0:W4:Y:S04]  /*0ed0*/  @!P0 LDG.E.EL R27, desc[UR4][R22.64] ;  /* 0x00000004161b8981 */ /* 0x000128000c2e1900 */
[----:B------:R-:W4:Y:S01]  /*0ee0*/  @!P1 LDG.E.EL R44, desc[UR4][R24.64] ;  /* 0x00000004182c9981 */ /* 0x000f22000c2e1900 */
[----:B------:R-:W-:-:S03]  /*0ef0*/  IMAD.WIDE R20, R35, 0x4, R20 ;  /* 0x0000000423147825 */ /* 0x000fc600078e0214 */
[----:B------:R-:W4:Y:S01]  /*0f00*/  @!P1 LDG.E.EL R29, desc[UR4][R24.64] ;  /* 0x00000004181d9981 */ /* 0x000f22000c2e1900 */
[----:B0-----:R-:W-:-:S03]  /*0f10*/  HFMA2.MMA R22, -RZ, RZ, 0, 0 ;  /* 0x00000000ff167435 */ /* 0x001fc600000001ff */
[----:B------:R-:W4:Y:S04]  /*0f20*/  @!P1 LDG.E.EL R28, desc[UR4][R24.64] ;  /* 0x00000004181c9981 */ /* 0x000f28000c2e1900 */
[----:B------:R0:W4:Y:S01]  /*0f30*/  @!P1 LDG.E.EL R41, desc[UR4][R24.64] ;  /* 0x0000000418299981 */ /* 0x000122000c2e1900 */
[----:B------:R-:W-:Y:S01]  /*0f40*/  MOV R35, RZ ;  /* 0x000000ff00237202 */ /* 0x000fe20000000f00 */
[----:B------:R-:W-:Y:S02]  /*0f50*/  IMAD.MOV.U32 R23, RZ, RZ, RZ ;  /* 0x000000ffff177224 */ /* 0x000fe400078e00ff */
[----:B------:R-:W4:Y:S04]  /*0f60*/  @!P0 LDG.E.EL R45, desc[UR4][R20.64] ;  /* 0x00000004142d8981 */ /* 0x000f28000c2e1900 */
[----:B------:R-:W4:Y:S04]  /*0f70*/  @!P0 LDG.E.EL R35, desc[UR4][R20.64] ;  /* 0x0000000414238981 */ /* 0x000f28000c2e1900 */
[----:B------:R-:W4:Y:S04]  /*0f80*/  @!P0 LDG.E.EL R23, desc[UR4][R20.64] ;  /* 0x0000000414178981 */ /* 0x000f28000c2e1900 */
[----:B------:R1:W4:Y:S01]  /*0f90*/  @!P0 LDG.E.EL R22, desc[UR4][R20.64] ;  /* 0x0000000414168981 */ /* 0x000322000c2e1900 */
[----:B--2---:R-:W-:-:S04]  /*0fa0*/  FADD R0, R0, 9.9999997473787516356e-06 ;  /* 0x3727c5ac00007421 */ /* 0x004fc80000000000 */
[----:B0-----:R-:W0:Y:S01]  /*0fb0*/  MUFU.SQRT R24, R0 ;  /* 0x0000000000187308 */ /* 0x001e220000002000 */
[----:B---3--:R-:W-:-:S07]  /*0fc0*/  FADD R16, R16, 9.9999997473787516356e-06 ;  /* 0x3727c5ac10107421 */ /* 0x008fce0000000000 */
[----:B------:R-:W2:Y:S01]  /*0fd0*/  MUFU.SQRT R25, R16 ;  /* 0x0000001000197308 */ /* 0x000ea20000002000 */
[C---:B0-----:R-:W-:Y:S02]  /*0fe0*/  FSETP.GT.AND P2, PT, R24.reuse, 8.50705917302346158658e+37, PT ;  /* 0x7e8000001800780b */ /* 0x041fe40003f44000 */
[----:B------:R-:W-:Y:S02]  /*0ff0*/  FSETP.GEU.AND P3, PT, R24, 1.175494350822287508e-38, PT ;  /* 0x008000001800780b */ /* 0x000fe40003f6e000 */
[----:B------:R-:W-:-:S04]  /*1000*/  MOV R0, 0x3e800000 ;  /* 0x3e80000000007802 */ /* 0x000fc80000000f00 */
[----:B-1----:R-:W-:-:S05]  /*1010*/  FSEL R21, R0, 1, P2 ;  /* 0x3f80000000157808 */ /* 0x002fca0001000000 */
[----:B------:R-:W-:Y:S01]  /*1020*/  @P2 FMUL R24, R24, 0.25 ;  /* 0x3e80000018182820 */ /* 0x000fe20000400000 */
[----:B--2---:R-:W-:-:S03]  /*1030*/  FSETP.GT.AND P2, PT, R25, 8.50705917302346158658e+37, PT ;  /* 0x7e8000001900780b */ /* 0x004fc60003f44000 */
[----:B------:R-:W-:Y:S01]  /*1040*/  @!P3 FMUL R24, R24, 16777216 ;  /* 0x4b8000001818b820 */ /* 0x000fe20000400000 */
[----:B-----5:R-:W-:Y:S01]  /*1050*/  FADD R34, R34, 9.9999997473787516356e-06 ;  /* 0x3727c5ac22227421 */ /* 0x020fe20000000000 */
[----:B------:R-:W-:Y:S01]  /*1060*/  @!P3 FMUL R21, R21, 16777216 ;  /* 0x4b8000001515b820 */ /* 0x000fe20000400000 */
[----:B------:R-:W-:-:S03]  /*1070*/  FSETP.GEU.AND P3, PT, R25, 1.175494350822287508e-38, PT ;  /* 0x008000001900780b */ /* 0x000fc60003f6e000 */
[----:B------:R-:W0:Y:S08]  /*1080*/  MUFU.RCP R24, R24 ;  /* 0x0000001800187308 */ /* 0x000e300000001000 */
[----:B------:R-:W1:Y:S01]  /*1090*/  MUFU.SQRT R16, R34 ;  /* 0x0000002200107308 */ /* 0x000e620000002000 */
[----:B------:R-:W-:Y:S01]  /*10a0*/  @P2 FMUL R25, R25, 0.25 ;  /* 0x3e80000019192820 */ /* 0x000fe20000400000 */
[----:B------:R-:W-:-:S03]  /*10b0*/  FADD R33, R33, 9.9999997473787516356e-06 ;  /* 0x3727c5ac21217421 */ /* 0x000fc60000000000 */
[----:B------:R-:W-:Y:S01]  /*10c0*/  @!P3 FMUL R25, R25, 16777216 ;  /* 0x4b8000001919b820 */ /* 0x000fe20000400000 */
[----:B0-----:R-:W-:Y:S01]  /*10d0*/  FMUL R20, R24, R21 ;  /* 0x0000001518147220 */ /* 0x001fe20000400000 */
[----:B------:R-:W-:Y:S02]  /*10e0*/  FSEL R24, R0, 1, P2 ;  /* 0x3f80000000187808 */ /* 0x000fe40001000000 */
[----:B------:R-:W0:Y:S01]  /*10f0*/  MUFU.RCP R21, R25 ;  /* 0x0000001900157308 */ /* 0x000e220000001000 */
[----:B-1----:R-:W-:Y:S02]  /*1100*/  FSETP.GT.AND P2, PT, R16, 8.50705917302346158658e+37, PT ;  /* 0x7e8000001000780b */ /* 0x002fe40003f44000 */
[----:B------:R-:W-:-:S05]  /*1110*/  @!P3 FMUL R24, R24, 16777216 ;  /* 0x4b8000001818b820 */ /* 0x000fca0000400000 */
[----:B------:R-:W1:Y:S01]  /*1120*/  MUFU.SQRT R25, R33 ;  /* 0x0000002100197308 */ /* 0x000e620000002000 */
[----:B------:R-:W-:Y:S02]  /*1130*/  FSETP.GEU.AND P3, PT, R16, 1.175494350822287508e-38, PT ;  /* 0x008000001000780b */ /* 0x000fe40003f6e000 */
[----:B------:R-:W-:Y:S01]  /*1140*/  FSEL R34, R0, 1, P2 ;  /* 0x3f80000000227808 */ /* 0x000fe20001000000 */
[----:B------:R-:W-:Y:S02]  /*1150*/  FADD R32, R32, 9.9999997473787516356e-06 ;  /* 0x3727c5ac20207421 */ /* 0x000fe40000000000 */
[----:B------:R-:W-:Y:S01]  /*1160*/  @P2 FMUL R16, R16, 0.25 ;  /* 0x3e80000010102820 */ /* 0x000fe20000400000 */
[----:B0-----:R-:W-:-:S07]  /*1170*/  FMUL R21, R21, R24 ;  /* 0x0000001815157220 */ /* 0x001fce0000400000 */
[----:B------:R-:W-:Y:S01]  /*1180*/  @!P3 FMUL R16, R16, 16777216 ;  /* 0x4b8000001010b820 */ /* 0x000fe20000400000 */
[C---:B-1----:R-:W-:Y:S01]  /*1190*/  FSETP.GT.AND P2, PT, R25.reuse, 8.50705917302346158658e+37, PT ;  /* 0x7e8000001900780b */ /* 0x042fe20003f44000 */
[----:B------:R-:W-:Y:S01]  /*11a0*/  @!P3 FMUL R34, R34, 16777216 ;  /* 0x4b8000002222b820 */ /* 0x000fe20000400000 */
[C---:B------:R-:W-:Y:S01]  /*11b0*/  FSETP.GEU.AND P3, PT, R25.reuse, 1.175494350822287508e-38, PT ;  /* 0x008000001900780b */ /* 0x040fe20003f6e000 */
[----:B------:R-:W0:Y:S08]  /*11c0*/  MUFU.RCP R24, R16 ;  /* 0x0000001000187308 */ /* 0x000e300000001000 */
[----:B------:R-:W1:Y:S02]  /*11d0*/  MUFU.SQRT R16, R32 ;  /* 0x0000002000107308 */ /* 0x000e640000002000 */
[----:B------:R-:W-:-:S04]  /*11e0*/  @P2 FMUL R25, R25, 0.25 ;  /* 0x3e80000019192820 */ /* 0x000fc80000400000 */
[----:B------:R-:W-:Y:S01]  /*11f0*/  @!P3 FMUL R25, R25, 16777216 ;  /* 0x4b8000001919b820 */ /* 0x000fe20000400000 */
[----:B0-----:R-:W-:Y:S01]  /*1200*/  FMUL R24, R24, R34 ;  /* 0x0000002218187220 */ /* 0x001fe20000400000 */
[----:B------:R-:W-:-:S04]  /*1210*/  FSEL R34, R0, 1, P2 ;  /* 0x3f80000000227808 */ /* 0x000fc80001000000 */
[----:B------:R-:W0:Y:S01]  /*1220*/  MUFU.RCP R25, R25 ;  /* 0x0000001900197308 */ /* 0x000e220000001000 */
[----:B-1----:R-:W-:Y:S01]  /*1230*/  FSETP.GT.AND P2, PT, R16, 8.50705917302346158658e+37, PT ;  /* 0x7e8000001000780b */ /* 0x002fe20003f44000 */
[----:B------:R-:W-:Y:S01]  /*1240*/  @!P3 FMUL R34, R34, 16777216 ;  /* 0x4b8000002222b820 */ /* 0x000fe20000400000 */
[----:B------:R-:W-:Y:S01]  /*1250*/  FSETP.GEU.AND P3, PT, R16, 1.175494350822287508e-38, PT ;  /* 0x008000001000780b */ /* 0x000fe20003f6e000 */
[----:B------:R-:W-:-:S10]  /*1260*/  FADD R33, R30, 9.9999997473787516356e-06 ;  /* 0x3727c5ac1e217421 */ /* 0x000fd40000000000 */
[----:B------:R-:W-:Y:S01]  /*1270*/  @P2 FMUL R16, R16, 0.25 ;  /* 0x3e80000010102820 */ /* 0x000fe20000400000 */
[----:B0-----:R-:W-:Y:S02]  /*1280*/  FMUL R25, R25, R34 ;  /* 0x0000002219197220 */ /* 0x001fe40000400000 */
[----:B------:R-:W0:Y:S01]  /*1290*/  MUFU.SQRT R34, R33 ;  /* 0x0000002100227308 */ /* 0x000e220000002000 */
[----:B------:R-:W-:Y:S01]  /*12a0*/  @!P3 FMUL R16, R16, 16777216 ;  /* 0x4b8000001010b820 */ /* 0x000fe20000400000 */
[----:B------:R-:W-:-:S06]  /*12b0*/  FSEL R30, R0, 1, P2 ;  /* 0x3f800000001e7808 */ /* 0x000fcc0001000000 */
[----:B------:R-:W1:Y:S01]  /*12c0*/  MUFU.RCP R16, R16 ;  /* 0x0000001000107308 */ /* 0x000e620000001000 */
[----:B------:R-:W-:Y:S01]  /*12d0*/  @!P3 FMUL R30, R30, 16777216 ;  /* 0x4b8000001e1eb820 */ /* 0x000fe20000400000 */
[----:B------:R-:W-:Y:S01]  /*12e0*/  FADD R17, R17, 9.9999997473787516356e-06 ;  /* 0x3727c5ac11117421 */ /* 0x000fe20000000000 */
[C---:B0-----:R-:W-:Y:S02]  /*12f0*/  FSETP.GT.AND P2, PT, R34.reuse, 8.50705917302346158658e+37, PT ;  /* 0x7e8000002200780b */ /* 0x041fe40003f44000 */
[----:B------:R-:W-:Y:S01]  /*1300*/  FSETP.GEU.AND P3, PT, R34, 1.175494350822287508e-38, PT ;  /* 0x008000002200780b */ /* 0x000fe20003f6e000 */
[----:B-1----:R-:W-:Y:S02]  /*1310*/  FMUL R30, R16, R30 ;  /* 0x0000001e101e7220 */ /* 0x002fe40000400000 */
[----:B------:R-:W0:Y:S08]  /*1320*/  MUFU.SQRT R16, R17 ;  /* 0x0000001100107308 */ /* 0x000e300000002000 */
[----:B------:R-:W-:Y:S01]  /*1330*/  @P2 FMUL R34, R34, 0.25 ;  /* 0x3e80000022222820 */ /* 0x000fe20000400000 */
[----:B------:R-:W-:-:S03]  /*1340*/  FSEL R33, R0, 1, P2 ;  /* 0x3f80000000217808 */ /* 0x000fc60001000000 */
[----:B------:R-:W-:Y:S01]  /*1350*/  @!P3 FMUL R34, R34, 16777216 ;  /* 0x4b8000002222b820 */ /* 0x000fe20000400000 */
[----:B----4-:R-:W-:-:S03]  /*1360*/  FADD R36, R36, 9.9999997473787516356e-06 ;  /* 0x3727c5ac24247421 */ /* 0x010fc60000000000 */
[----:B------:R-:W1:Y:S01]  /*1370*/  MUFU.RCP R32, R34 ;  /* 0x0000002200207308 */ /* 0x000e620000001000 */
[----:B------:R-:W-:Y:S01]  /*1380*/  @!P3 FMUL R33, R33, 16777216 ;  /* 0x4b8000002121b820 */ /* 0x000fe20000400000 */
[----:B0-----:R-:W-:-:S06]  /*1390*/  FSETP.GT.AND P2, PT, R16, 8.50705917302346158658e+37, PT ;  /* 0x7e8000001000780b */ /* 0x001fcc0003f44000 */
[----:B------:R-:W0:Y:S01]  /*13a0*/  MUFU.SQRT R34, R36 ;  /* 0x0000002400227308 */ /* 0x000e220000002000 */
[----:B------:R-:W-:Y:S02]  /*13b0*/  FSETP.GEU.AND P3, PT, R16, 1.175494350822287508e-38, PT ;  /* 0x008000001000780b */ /* 0x000fe40003f6e000 */
[----:B------:R-:W-:-:S04]  /*13c0*/  FSEL R17, R0, 1, P2 ;  /* 0x3f80000000117808 */ /* 0x000fc80001000000 */
[----:B------:R-:W-:Y:S01]  /*13d0*/  @P2 FMUL R16, R16, 0.25 ;  /* 0x3e80000010102820 */ /* 0x000fe20000400000 */
[----:B-1----:R-:W-:-:S06]  /*13e0*/  FMUL R32, R32, R33 ;  /* 0x0000002120207220 */ /* 0x002fcc0000400000 */
[----:B------:R-:W-:Y:S01]  /*13f0*/  @!P3 FMUL R16, R16, 16777216 ;  /* 0x4b8000001010b820 */ /* 0x000fe20000400000 */
[C---:B0-----:R-:W-:Y:S01]  /*1400*/  FSETP.GT.AND P2, PT, R34.reuse, 8.50705917302346158658e+37, PT ;  /* 0x7e8000002200780b */ /* 0x041fe20003f44000 */
[----:B------:R-:W-:Y:S01]  /*1410*/  @!P3 FMUL R17, R17, 16777216 ;  /* 0x4b8000001111b820 */ /* 0x000fe20000400000 */
[C---:B------:R-:W-:Y:S01]  /*1420*/  FSETP.GEU.AND P3, PT, R34.reuse, 1.175494350822287508e-38, PT ;  /* 0x008000002200780b */ /* 0x040fe20003f6e000 */
[----:B------:R-:W0:Y:S10]  /*1430*/  MUFU.RCP R33, R16 ;  /* 0x0000001000217308 */ /* 0x000e340000001000 */
[----:B------:R-:W-:-:S04]  /*1440*/  @P2 FMUL R34, R34, 0.25 ;  /* 0x3e80000022222820 */ /* 0x000fc80000400000 */
[----:B------:R-:W-:Y:S01]  /*1450*/  @!P3 FMUL R34, R34, 16777216 ;  /* 0x4b8000002222b820 */ /* 0x000fe20000400000 */
[----:B0-----:R-:W-:Y:S02]  /*1460*/  FMUL R33, R33, R17 ;  /* 0x0000001121217220 */ /* 0x001fe40000400000 */
[----:B------:R-:W0:Y:S03]  /*1470*/  LDC.64 R16, c[0x0][0x238] ;  /* 0x00008e00ff107b82 */ /* 0x000e260000000a00 */
[----:B------:R-:W1:Y:S01]  /*1480*/  MUFU.RCP R34, R34 ;  /* 0x0000002200227308 */ /* 0x000e620000001000 */
[----:B------:R-:W-:Y:S01]  /*1490*/  FADD R7, -R7, R18 ;  /* 0x0000001207077221 */ /* 0x000fe20000000100 */
[----:B------:R-:W-:Y:S01]  /*14a0*/  FADD R4, -R4, R9 ;  /* 0x0000000904047221 */ /* 0x000fe20000000100 */
[----:B------:R-:W-:Y:S01]  /*14b0*/  FSEL R9, R0, 1, P2 ;  /* 0x3f80000000097808 */ /* 0x000fe20001000000 */
[----:B------:R-:W-:Y:S01]  /*14c0*/  FADD R3, -R3, R14 ;  /* 0x0000000e03037221 */ /* 0x000fe20000000100 */
[----:B------:R-:W-:Y:S01]  /*14d0*/  FMUL R7, R20, R7 ;  /* 0x0000000714077220 */ /* 0x000fe20000400000 */
[----:B------:R-:W-:-:S02]  /*14e0*/  FMUL R4, R21, R4 ;  /* 0x0000000415047220 */ /* 0x000fc40000400000 */
[----:B------:R-:W-:Y:S01]  /*14f0*/  FMUL R3, R24, R3 ;  /* 0x0000000318037220 */ /* 0x000fe20000400000 */
[----:B------:R-:W-:Y:S01]  /*1500*/  FADD R6, -R31, R6 ;  /* 0x000000061f067221 */ /* 0x000fe20000000100 */
[----:B------:R-:W-:-:S03]  /*1510*/  @!P3 FMUL R9, R9, 16777216 ;  /* 0x4b8000000909b820 */ /* 0x000fc60000400000 */
[----:B------:R-:W-:Y:S01]  /*1520*/  FMUL R6, R25, R6 ;  /* 0x0000000619067220 */ /* 0x000fe20000400000 */
[----:B------:R-:W-:Y:S01]  /*1530*/  FADD R15, -R2, R15 ;  /* 0x0000000f020f7221 */ /* 0x000fe20000000100 */
[----:B-1----:R-:W-:Y:S01]  /*1540*/  FMUL R34, R34, R9 ;  /* 0x0000000922227220 */ /* 0x002fe20000400000 */
[----:B------:R-:W-:Y:S01]  /*1550*/  FADD R5, -R5, R12 ;  /* 0x0000000c05057221 */ /* 0x000fe20000000100 */
[----:B------:R-:W-:Y:S01]  /*1560*/  FADD R8, -R8, R13 ;  /* 0x0000000d08087221 */ /* 0x000fe20000000100 */
[----:B------:R-:W-:Y:S01]  /*1570*/  FADD R11, -R11, R10 ;  /* 0x0000000a0b0b7221 */ /* 0x000fe20000000100 */
[----:B------:R-:W-:Y:S01]  /*1580*/  FMUL R30, R30, R15 ;  /* 0x0000000f1e1e7220 */ /* 0x000fe20000400000 */
[----:B------:R-:W-:Y:S01]  /*1590*/  FMUL R32, R32, R5 ;  /* 0x0000000520207220 */ /* 0x000fe20000400000 */
[----:B------:R-:W-:Y:S01]  /*15a0*/  FMUL R8, R33, R8 ;  /* 0x0000000821087220 */ /* 0x000fe20000400000 */
[----:B------:R-:W-:Y:S01]  /*15b0*/  FMUL R11, R34, R11 ;  /* 0x0000000b220b7220 */ /* 0x000fe20000400000 */
[----:B0-----:R-:W-:-:S04]  /*15c0*/  IMAD.WIDE R16, R19, 0x4, R16 ;  /* 0x0000000413107825 */ /* 0x001fc800078e0210 */
[----:B------:R-:W-:Y:S01]  /*15d0*/  FFMA R7, R7, R37, R44 ;  /* 0x0000002507077223 */ /* 0x000fe2000000002c */
[----:B------:R-:W-:Y:S01]  /*15e0*/  FFMA R29, R4, R38, R29 ;  /* 0x00000026041d7223 */ /* 0x000fe2000000001d */
[----:B------:R-:W-:Y:S01]  /*15f0*/  FFMA R3, R3, R39, R28 ;  /* 0x0000002703037223 */ /* 0x000fe2000000001c */
[----:B------:R-:W-:Y:S02]  /*1600*/  FFMA R40, R6, R40, R41 ;  /* 0x0000002806287223 */ /* 0x000fe40000000029 */
[----:B------:R-:W-:Y:S02]  /*1610*/  FSETP.GEU.AND P5, PT, R7, RZ, PT ;  /* 0x000000ff0700720b */ /* 0x000fe40003fae000 */
[----:B------:R-:W-:Y:S02]  /*1620*/  FSETP.GEU.AND P4, PT, R29, RZ, PT ;  /* 0x000000ff1d00720b */ /* 0x000fe40003f8e000 */
[----:B------:R-:W-:Y:S02]  /*1630*/  FSETP.GEU.AND P3, PT, R3, RZ, PT ;  /* 0x000000ff0300720b */ /* 0x000fe40003f6e000 */
[----:B------:R-:W-:-:S02]  /*1640*/  FSETP.GEU.AND P2, PT, R40, RZ, PT ;  /* 0x000000ff2800720b */ /* 0x000fc40003f4e000 */
[----:B------:R-:W-:Y:S01]  /*1650*/  SEL R4, R7, RZ, P5 ;  /* 0x000000ff07047207 */ /* 0x000fe20002800000 */
[----:B------:R-:W-:Y:S01]  /*1660*/  FFMA R26, R30, R26, R35 ;  /* 0x0000001a1e1a7223 */ /* 0x000fe20000000023 */
[----:B------:R-:W-:Y:S01]  /*1670*/  SEL R5, R29, RZ, P4 ;  /* 0x000000ff1d057207 */ /* 0x000fe20002000000 */
[----:B------:R-:W-:Y:S01]  /*1680*/  FFMA R32, R32, R43, R45 ;  /* 0x0000002b20207223 */ /* 0x000fe2000000002d */
[----:B------:R-:W-:Y:S01]  /*1690*/  SEL R6, R3, RZ, P3 ;  /* 0x000000ff03067207 */ /* 0x000fe20001800000 */
[----:B------:R-:W-:Y:S01]  /*16a0*/  FFMA R8, R8, R42, R23 ;  /* 0x0000002a08087223 */ /* 0x000fe20000000017 */
[----:B------:R-:W-:Y:S01]  /*16b0*/  SEL R7, R40, RZ, P2 ;  /* 0x000000ff28077207 */ /* 0x000fe20001000000 */
[----:B------:R-:W-:Y:S01]  /*16c0*/  FFMA R11, R11, R27, R22 ;  /* 0x0000001b0b0b7223 */ /* 0x000fe20000000016 */
[----:B------:R-:W-:Y:S02]  /*16d0*/  FSETP.GEU.AND P4, PT, R26, RZ, PT ;  /* 0x000000ff1a00720b */ /* 0x000fe40003f8e000 */
[----:B------:R-:W-:Y:S01]  /*16e0*/  FSETP.GEU.AND P3, PT, R32, RZ, PT ;  /* 0x000000ff2000720b */ /* 0x000fe20003f6e000 */
[----:B------:R0:W-:Y:S01]  /*16f0*/  @!P1 STG.E.128 desc[UR4][R16.64], R4 ;  /* 0x0000000410009986 */ /* 0x0001e2000c101d04 */
[----:B------:R-:W-:-:S02]  /*1700*/  FSETP.GEU.AND P2, PT, R8, RZ, PT ;  /* 0x000000ff0800720b */ /* 0x000fc40003f4e000 */
[C---:B------:R-:W-:Y:S02]  /*1710*/  FSETP.GEU.AND P1, PT, R11.reuse, RZ, PT ;  /* 0x000000ff0b00720b */ /* 0x040fe40003f2e000 */
[----:B------:R-:W-:Y:S02]  /*1720*/  SEL R12, R26, RZ, P4 ;  /* 0x000000ff1a0c7207 */ /* 0x000fe40002000000 */
[----:B------:R-:W-:Y:S02]  /*1730*/  SEL R13, R32, RZ, P3 ;  /* 0x000000ff200d7207 */ /* 0x000fe40001800000 */
[----:B------:R-:W-:Y:S02]  /*1740*/  SEL R14, R8, RZ, P2 ;  /* 0x000000ff080e7207 */ /* 0x000fe40001000000 */
[----:B------:R-:W-:Y:S01]  /*1750*/  SEL R15, R11, RZ, P1 ;  /* 0x000000ff0b0f7207 */ /* 0x000fe20000800000 */
[----:B0-----:R-:W-:Y:S06]  /*1760*/  @P0 EXIT ;  /* 0x000000000000094d */ /* 0x001fec0003800000 */
[----:B------:R-:W-:Y:S01]  /*1770*/  STG.E.128 desc[UR4][R16.64+0x800], R12 ;  /* 0x0008000c10007986 */ /* 0x000fe2000c101d04 */
[----:B------:R-:W-:Y:S05]  /*1780*/  EXIT ;  /* 0x000000000000794d */ /* 0x000fea0003800000 */
.L_x_0:
[----:B------:R-:W-:-:S00]  /*1790*/  BRA `(.L_x_0) ;  /* 0xfffffffc00fc7947 */ /* 0x000fc0000383ffff */
[----:B------:R-:W-:-:S00]  /*17a0*/  NOP ;  /* 0x0000000000007918 */ /* 0x000fc00000000000 */
        /* <DEDUP_REMOVED lines=13> */
.L_x_1:


//--------------------- .nv.global.init           --------------------------
	.section	.nv.global.init,"aw",@progbits
.nv.global.init:
	.type		_$_str,@object
	.size		_$_str,(_$_str_$_2 - _$_str)
_$_str:
        /*0000*/ 	.byte	0x5f, 0x5f, 0x43, 0x55, 0x44, 0x41, 0x5f, 0x46, 0x54, 0x5a, 0x00
	.type		_$_str_$_2,@object
	.size		_$_str_$_2,(.L_1 - _$_str_$_2)
_$_str_$_2:
        /*000b*/ 	.byte	0x5f, 0x5f, 0x43, 0x55, 0x44, 0x41, 0x5f, 0x50, 0x52, 0x45, 0x43, 0x5f, 0x53, 0x51, 0x52, 0x54
        /*001b*/ 	.byte	0x00
.L_1:


//--------------------- .nv.constant0.triton_poi_fused__native_batch_norm_legit_no_training_reflection_pad2d_relu_10 --------------------------
	.section	.nv.constant0.triton_poi_fused__native_batch_norm_legit_no_training_reflection_pad2d_relu_10,"a",@progbits
	.sectionflags	@""
	.align	4
.nv.constant0.triton_poi_fused__native_batch_norm_legit_no_training_reflection_pad2d_relu_10:
	.zero		580
